//
// Generated by NVIDIA NVVM Compiler
//
// Compiler Build ID: CL-36424714
// Cuda compilation tools, release 13.0, V13.0.88
// Based on NVVM 20.0.0
//

.version 9.0
.target sm_100
.address_size 64

	// .globl	_Z9VectorAddPiS_S_i

.visible .entry _Z9VectorAddPiS_S_i(
	.param .u64 .ptr .align 1 _Z9VectorAddPiS_S_i_param_0,
	.param .u64 .ptr .align 1 _Z9VectorAddPiS_S_i_param_1,
	.param .u64 .ptr .align 1 _Z9VectorAddPiS_S_i_param_2,
	.param .u32 _Z9VectorAddPiS_S_i_param_3
)
{
	.reg .pred 	%p<10>;
	.reg .b32 	%r<110>;
	.reg .b64 	%rd<40>;

	ld.param.u64 	%rd22, [_Z9VectorAddPiS_S_i_param_0];
	ld.param.u64 	%rd23, [_Z9VectorAddPiS_S_i_param_1];
	ld.param.u64 	%rd24, [_Z9VectorAddPiS_S_i_param_2];
	ld.param.u32 	%r16, [_Z9VectorAddPiS_S_i_param_3];
	cvta.to.global.u64 	%rd1, %rd24;
	cvta.to.global.u64 	%rd2, %rd23;
	cvta.to.global.u64 	%rd3, %rd22;
	setp.lt.s32 	%p1, %r16, 1;
	@%p1 bra 	$L__BB0_13;
	and.b32  	%r1, %r16, 15;
	setp.lt.u32 	%p2, %r16, 16;
	mov.b32 	%r107, 0;
	@%p2 bra 	$L__BB0_4;
	and.b32  	%r107, %r16, 2147483632;
	neg.s32 	%r105, %r107;
	add.s64 	%rd36, %rd3, 32;
	add.s64 	%rd35, %rd2, 32;
	add.s64 	%rd34, %rd1, 32;
$L__BB0_3:
	.pragma "nounroll";
	ld.global.u32 	%r18, [%rd36+-32];
	ld.global.u32 	%r19, [%rd35+-32];
	add.s32 	%r20, %r19, %r18;
	st.global.u32 	[%rd34+-32], %r20;
	ld.global.u32 	%r21, [%rd36+-28];
	ld.global.u32 	%r22, [%rd35+-28];
	add.s32 	%r23, %r22, %r21;
	st.global.u32 	[%rd34+-28], %r23;
	ld.global.u32 	%r24, [%rd36+-24];
	ld.global.u32 	%r25, [%rd35+-24];
	add.s32 	%r26, %r25, %r24;
	st.global.u32 	[%rd34+-24], %r26;
	ld.global.u32 	%r27, [%rd36+-20];
	ld.global.u32 	%r28, [%rd35+-20];
	add.s32 	%r29, %r28, %r27;
	st.global.u32 	[%rd34+-20], %r29;
	ld.global.u32 	%r30, [%rd36+-16];
	ld.global.u32 	%r31, [%rd35+-16];
	add.s32 	%r32, %r31, %r30;
	st.global.u32 	[%rd34+-16], %r32;
	ld.global.u32 	%r33, [%rd36+-12];
	ld.global.u32 	%r34, [%rd35+-12];
	add.s32 	%r35, %r34, %r33;
	st.global.u32 	[%rd34+-12], %r35;
	ld.global.u32 	%r36, [%rd36+-8];
	ld.global.u32 	%r37, [%rd35+-8];
	add.s32 	%r38, %r37, %r36;
	st.global.u32 	[%rd34+-8], %r38;
	ld.global.u32 	%r39, [%rd36+-4];
	ld.global.u32 	%r40, [%rd35+-4];
	add.s32 	%r41, %r40, %r39;
	st.global.u32 	[%rd34+-4], %r41;
	ld.global.u32 	%r42, [%rd36];
	ld.global.u32 	%r43, [%rd35];
	add.s32 	%r44, %r43, %r42;
	st.global.u32 	[%rd34], %r44;
	ld.global.u32 	%r45, [%rd36+4];
	ld.global.u32 	%r46, [%rd35+4];
	add.s32 	%r47, %r46, %r45;
	st.global.u32 	[%rd34+4], %r47;
	ld.global.u32 	%r48, [%rd36+8];
	ld.global.u32 	%r49, [%rd35+8];
	add.s32 	%r50, %r49, %r48;
	st.global.u32 	[%rd34+8], %r50;
	ld.global.u32 	%r51, [%rd36+12];
	ld.global.u32 	%r52, [%rd35+12];
	add.s32 	%r53, %r52, %r51;
	st.global.u32 	[%rd34+12], %r53;
	ld.global.u32 	%r54, [%rd36+16];
	ld.global.u32 	%r55, [%rd35+16];
	add.s32 	%r56, %r55, %r54;
	st.global.u32 	[%rd34+16], %r56;
	ld.global.u32 	%r57, [%rd36+20];
	ld.global.u32 	%r58, [%rd35+20];
	add.s32 	%r59, %r58, %r57;
	st.global.u32 	[%rd34+20], %r59;
	ld.global.u32 	%r60, [%rd36+24];
	ld.global.u32 	%r61, [%rd35+24];
	add.s32 	%r62, %r61, %r60;
	st.global.u32 	[%rd34+24], %r62;
	ld.global.u32 	%r63, [%rd36+28];
	ld.global.u32 	%r64, [%rd35+28];
	add.s32 	%r65, %r64, %r63;
	st.global.u32 	[%rd34+28], %r65;
	add.s32 	%r105, %r105, 16;
	add.s64 	%rd36, %rd36, 64;
	add.s64 	%rd35, %rd35, 64;
	add.s64 	%rd34, %rd34, 64;
	setp.ne.s32 	%p3, %r105, 0;
	@%p3 bra 	$L__BB0_3;
$L__BB0_4:
	setp.eq.s32 	%p4, %r1, 0;
	@%p4 bra 	$L__BB0_13;
	and.b32  	%r7, %r16, 7;
	setp.lt.u32 	%p5, %r1, 8;
	@%p5 bra 	$L__BB0_7;
	mul.wide.u32 	%rd25, %r107, 4;
	add.s64 	%rd26, %rd3, %rd25;
	ld.global.u32 	%r66, [%rd26];
	add.s64 	%rd27, %rd2, %rd25;
	ld.global.u32 	%r67, [%rd27];
	add.s32 	%r68, %r67, %r66;
	add.s64 	%rd28, %rd1, %rd25;
	st.global.u32 	[%rd28], %r68;
	ld.global.u32 	%r69, [%rd26+4];
	ld.global.u32 	%r70, [%rd27+4];
	add.s32 	%r71, %r70, %r69;
	st.global.u32 	[%rd28+4], %r71;
	ld.global.u32 	%r72, [%rd26+8];
	ld.global.u32 	%r73, [%rd27+8];
	add.s32 	%r74, %r73, %r72;
	st.global.u32 	[%rd28+8], %r74;
	ld.global.u32 	%r75, [%rd26+12];
	ld.global.u32 	%r76, [%rd27+12];
	add.s32 	%r77, %r76, %r75;
	st.global.u32 	[%rd28+12], %r77;
	ld.global.u32 	%r78, [%rd26+16];
	ld.global.u32 	%r79, [%rd27+16];
	add.s32 	%r80, %r79, %r78;
	st.global.u32 	[%rd28+16], %r80;
	ld.global.u32 	%r81, [%rd26+20];
	ld.global.u32 	%r82, [%rd27+20];
	add.s32 	%r83, %r82, %r81;
	st.global.u32 	[%rd28+20], %r83;
	ld.global.u32 	%r84, [%rd26+24];
	ld.global.u32 	%r85, [%rd27+24];
	add.s32 	%r86, %r85, %r84;
	st.global.u32 	[%rd28+24], %r86;
	ld.global.u32 	%r87, [%rd26+28];
	ld.global.u32 	%r88, [%rd27+28];
	add.s32 	%r89, %r88, %r87;
	st.global.u32 	[%rd28+28], %r89;
	add.s32 	%r107, %r107, 8;
$L__BB0_7:
	setp.eq.s32 	%p6, %r7, 0;
	@%p6 bra 	$L__BB0_13;
	and.b32  	%r10, %r16, 3;
	setp.lt.u32 	%p7, %r7, 4;
	@%p7 bra 	$L__BB0_10;
	mul.wide.u32 	%rd29, %r107, 4;
	add.s64 	%rd30, %rd3, %rd29;
	ld.global.u32 	%r90, [%rd30];
	add.s64 	%rd31, %rd2, %rd29;
	ld.global.u32 	%r91, [%rd31];
	add.s32 	%r92, %r91, %r90;
	add.s64 	%rd32, %rd1, %rd29;
	st.global.u32 	[%rd32], %r92;
	ld.global.u32 	%r93, [%rd30+4];
	ld.global.u32 	%r94, [%rd31+4];
	add.s32 	%r95, %r94, %r93;
	st.global.u32 	[%rd32+4], %r95;
	ld.global.u32 	%r96, [%rd30+8];
	ld.global.u32 	%r97, [%rd31+8];
	add.s32 	%r98, %r97, %r96;
	st.global.u32 	[%rd32+8], %r98;
	ld.global.u32 	%r99, [%rd30+12];
	ld.global.u32 	%r100, [%rd31+12];
	add.s32 	%r101, %r100, %r99;
	st.global.u32 	[%rd32+12], %r101;
	add.s32 	%r107, %r107, 4;
$L__BB0_10:
	setp.eq.s32 	%p8, %r10, 0;
	@%p8 bra 	$L__BB0_13;
	mul.wide.u32 	%rd33, %r107, 4;
	add.s64 	%rd39, %rd1, %rd33;
	add.s64 	%rd38, %rd2, %rd33;
	add.s64 	%rd37, %rd3, %rd33;
	neg.s32 	%r109, %r10;
$L__BB0_12:
	.pragma "nounroll";
	ld.global.u32 	%r102, [%rd37];
	ld.global.u32 	%r103, [%rd38];
	add.s32 	%r104, %r103, %r102;
	st.global.u32 	[%rd39], %r104;
	add.s64 	%rd39, %rd39, 4;
	add.s64 	%rd38, %rd38, 4;
	add.s64 	%rd37, %rd37, 4;
	add.s32 	%r109, %r109, 1;
	setp.ne.s32 	%p9, %r109, 0;
	@%p9 bra 	$L__BB0_12;
$L__BB0_13:
	ret;

}


// ===== COMPILED SASS (sm_100) =====

	.target	sm_100

	.elftype	@"ET_EXEC"


//--------------------- .note.nv.tkinfo           --------------------------
	.section	.note.nv.tkinfo,"",@"SHT_NOTE"
	.sectionflags	@"SHF_NOTE_NV_TKINFO"
	.tkinfo
        /*0018*/ 	.word	0x00000002
        /*0030*/ 	.string	""
        /*0030*/ 	.string	"ptxas"
        /*0030*/ 	.string	"Cuda compilation tools, release 13.0, V13.0.88"
        /*0030*/ 	.string	"Build cuda_13.0.r13.0/compiler.36424714_0"
        /*0030*/ 	.string	"-arch sm_100 -m 64 "



//--------------------- .note.nv.cuinfo           --------------------------
	.section	.note.nv.cuinfo,"",@"SHT_NOTE"
	.sectionflags	@"SHF_NOTE_NV_CUINFO"
        /*0018*/ 	.short	0x0002
        /*001a*/ 	.short	0x0064
        /*001c*/ 	.short	0x0082
	.zero		2


//--------------------- .nv.info                  --------------------------
	.section	.nv.info,"",@"SHT_CUDA_INFO"
	.align	4


	//----- nvinfo : EIATTR_REGCOUNT
	.align		4
        /*0000*/ 	.byte	0x04, 0x2f
        /*0002*/ 	.short	(.L_1 - .L_0)
	.align		4
.L_0:
        /*0004*/ 	.word	index@(_Z9VectorAddPiS_S_i)
        /*0008*/ 	.word	0x00000014


	//----- nvinfo : EIATTR_FRAME_SIZE
	.align		4
.L_1:
        /*000c*/ 	.byte	0x04, 0x11
        /*000e*/ 	.short	(.L_3 - .L_2)
	.align		4
.L_2:
        /*0010*/ 	.word	index@(_Z9VectorAddPiS_S_i)
        /*0014*/ 	.word	0x00000000


	//----- nvinfo : EIATTR_MIN_STACK_SIZE
	.align		4
.L_3:
        /*0018*/ 	.byte	0x04, 0x12
        /*001a*/ 	.short	(.L_5 - .L_4)
	.align		4
.L_4:
        /*001c*/ 	.word	index@(_Z9VectorAddPiS_S_i)
        /*0020*/ 	.word	0x00000000
.L_5:


//--------------------- .nv.compat                --------------------------
	.section	.nv.compat,"",@"SHT_CUDA_COMPAT_INFO"
	.align	4
        /*0000*/ 	.byte	0x02, 0x09, 0x00, 0x00, 0x02, 0x02, 0x01, 0x00, 0x02, 0x05, 0x05, 0x00, 0x03, 0x07, 0x01, 0x01
        /*0010*/ 	.byte	0x02, 0x03, 0x00, 0x00, 0x02, 0x06, 0x01, 0x00, 0x04, 0x0b, 0x08, 0x00, 0x09, 0x00, 0x00, 0x00
        /*0020*/ 	.byte	0x00, 0x00, 0x00, 0x00


//--------------------- .nv.info._Z9VectorAddPiS_S_i --------------------------
	.section	.nv.info._Z9VectorAddPiS_S_i,"",@"SHT_CUDA_INFO"
	.sectionflags	@""
	.align	4


	//----- nvinfo : EIATTR_CUDA_API_VERSION
	.align		4
        /*0000*/ 	.byte	0x04, 0x37
        /*0002*/ 	.short	(.L_7 - .L_6)
.L_6:
        /*0004*/ 	.word	0x00000082


	//----- nvinfo : EIATTR_KPARAM_INFO
	.align		4
.L_7:
        /*0008*/ 	.byte	0x04, 0x17
        /*000a*/ 	.short	(.L_9 - .L_8)
.L_8:
        /*000c*/ 	.word	0x00000000
        /*0010*/ 	.short	0x0003
        /*0012*/ 	.short	0x0018
        /*0014*/ 	.byte	0x00, 0xf0, 0x11, 0x00


	//----- nvinfo : EIATTR_KPARAM_INFO
	.align		4
.L_9:
        /*0018*/ 	.byte	0x04, 0x17
        /*001a*/ 	.short	(.L_11 - .L_10)
.L_10:
        /*001c*/ 	.word	0x00000000
        /*0020*/ 	.short	0x0002
        /*0022*/ 	.short	0x0010
        /*0024*/ 	.byte	0x00, 0xf5, 0x21, 0x00


	//----- nvinfo : EIATTR_KPARAM_INFO
	.align		4
.L_11:
        /*0028*/ 	.byte	0x04, 0x17
        /*002a*/ 	.short	(.L_13 - .L_12)
.L_12:
        /*002c*/ 	.word	0x00000000
        /*0030*/ 	.short	0x0001
        /*0032*/ 	.short	0x0008
        /*0034*/ 	.byte	0x00, 0xf5, 0x21, 0x00


	//----- nvinfo : EIATTR_KPARAM_INFO
	.align		4
.L_13:
        /*0038*/ 	.byte	0x04, 0x17
        /*003a*/ 	.short	(.L_15 - .L_14)
.L_14:
        /*003c*/ 	.word	0x00000000
        /*0040*/ 	.short	0x0000
        /*0042*/ 	.short	0x0000
        /*0044*/ 	.byte	0x00, 0xf5, 0x21, 0x00


	//----- nvinfo : EIATTR_SPARSE_MMA_MASK
	.align		4
.L_15:
        /*0048*/ 	.byte	0x03, 0x50
        /*004a*/ 	.short	0x0000


	//----- nvinfo : EIATTR_MAXREG_COUNT
	.align		4
        /*004c*/ 	.byte	0x03, 0x1b
        /*004e*/ 	.short	0x00ff


	//----- nvinfo : EIATTR_MERCURY_ISA_VERSION
	.align		4
        /*0050*/ 	.byte	0x03, 0x5f
        /*0052*/ 	.short	0x0101


	//----- nvinfo : EIATTR_VRC_CTA_INIT_COUNT
	.align		4
        /*0054*/ 	.byte	0x02, 0x4a
	.zero		1
	.zero		1


	//----- nvinfo : EIATTR_EXIT_INSTR_OFFSETS
	.align		4
        /*0058*/ 	.byte	0x04, 0x1c
        /*005a*/ 	.short	(.L_17 - .L_16)


	//   ....[0]....
.L_16:
        /*005c*/ 	.word	0x00000030


	//   ....[1]....
        /*0060*/ 	.word	0x00000680


	//   ....[2]....
        /*0064*/ 	.word	0x00000940


	//   ....[3]....
        /*0068*/ 	.word	0x00000b00


	//   ....[4]....
        /*006c*/ 	.word	0x00000ce0


	//----- nvinfo : EIATTR_CBANK_PARAM_SIZE
	.align		4
.L_17:
        /*0070*/ 	.byte	0x03, 0x19
        /*0072*/ 	.short	0x001c


	//----- nvinfo : EIATTR_PARAM_CBANK
	.align		4
        /*0074*/ 	.byte	0x04, 0x0a
        /*0076*/ 	.short	(.L_19 - .L_18)
	.align		4
.L_18:
        /*0078*/ 	.word	index@(.nv.constant0._Z9VectorAddPiS_S_i)
        /*007c*/ 	.short	0x0380
        /*007e*/ 	.short	0x001c


	//----- nvinfo : EIATTR_SW_WAR
	.align		4
.L_19:
        /*0080*/ 	.byte	0x04, 0x36
        /*0082*/ 	.short	(.L_21 - .L_20)
.L_20:
        /*0084*/ 	.word	0x00000008
.L_21:


//--------------------- .nv.callgraph             --------------------------
	.section	.nv.callgraph,"",@"SHT_CUDA_CALLGRAPH"
	.align	4
	.sectionentsize	8
	.align		4
        /*0000*/ 	.word	0x00000000
	.align		4
        /*0004*/ 	.word	0xffffffff
	.align		4
        /*0008*/ 	.word	0x00000000
	.align		4
        /*000c*/ 	.word	0xfffffffe
	.align		4
        /*0010*/ 	.word	0x00000000
	.align		4
        /*0014*/ 	.word	0xfffffffd
	.align		4
        /*0018*/ 	.word	0x00000000
	.align		4
        /*001c*/ 	.word	0xfffffffc


//--------------------- .text._Z9VectorAddPiS_S_i --------------------------
	.section	.text._Z9VectorAddPiS_S_i,"ax",@progbits
	.align	128
        .global         _Z9VectorAddPiS_S_i
        .type           _Z9VectorAddPiS_S_i,@function
        .size           _Z9VectorAddPiS_S_i,(.L_x_6 - _Z9VectorAddPiS_S_i)
        .other          _Z9VectorAddPiS_S_i,@"STO_CUDA_ENTRY STV_DEFAULT"
_Z9VectorAddPiS_S_i:
.text._Z9VectorAddPiS_S_i:
[----:B------:R-:W-:Y:S08]  /*0000*/  LDC R1, c[0x0][0x37c] ;  /* 0x0000df00ff017b82 */ /* 0x000ff00000000800 */
[----:B------:R-:W0:Y:S02]  /*0010*/  LDC R2, c[0x0][0x398] ;  /* 0x0000e600ff027b82 */ /* 0x000e240000000800 */
[----:B0-----:R-:W-:-:S13]  /*0020*/  ISETP.GE.AND P0, PT, R2, 0x1, PT ;  /* 0x000000010200780c */ /* 0x001fda0003f06270 */
[----:B------:R-:W-:Y:S05]  /*0030*/  @!P0 EXIT ;  /* 0x000000000000894d */ /* 0x000fea0003800000 */
[C---:B------:R-:W-:Y:S01]  /*0040*/  ISETP.GE.U32.AND P1, PT, R2.reuse, 0x10, PT ;  /* 0x000000100200780c */ /* 0x040fe20003f26070 */
[----:B------:R-:W0:Y:S01]  /*0050*/  LDCU.64 UR12, c[0x0][0x358] ;  /* 0x00006b00ff0c77ac */ /* 0x000e220008000a00 */
[----:B------:R-:W-:Y:S01]  /*0060*/  LOP3.LUT R12, R2, 0xf, RZ, 0xc0, !PT ;  /* 0x0000000f020c7812 */ /* 0x000fe200078ec0ff */
[----:B------:R-:W-:-:S03]  /*0070*/  IMAD.MOV.U32 R0, RZ, RZ, RZ ;  /* 0x000000ffff007224 */ /* 0x000fc600078e00ff */
[----:B------:R-:W-:-:S07]  /*0080*/  ISETP.NE.AND P0, PT, R12, RZ, PT ;  /* 0x000000ff0c00720c */ /* 0x000fce0003f05270 */
[----:B------:R-:W-:Y:S06]  /*0090*/  @!P1 BRA `(.L_x_0) ;  /* 0x0000000400789947 */ /* 0x000fec0003800000 */
[----:B------:R-:W1:Y:S01]  /*00a0*/  LDCU.128 UR4, c[0x0][0x380] ;  /* 0x00007000ff0477ac */ /* 0x000e620008000c00 */
[----:B------:R-:W-:Y:S01]  /*00b0*/  LOP3.LUT R0, R2, 0x7ffffff0, RZ, 0xc0, !PT ;  /* 0x7ffffff002007812 */ /* 0x000fe200078ec0ff */
[----:B------:R-:W2:Y:S04]  /*00c0*/  LDCU.64 UR10, c[0x0][0x390] ;  /* 0x00007200ff0a77ac */ /* 0x000ea80008000a00 */
[----:B------:R-:W-:Y:S01]  /*00d0*/  IMAD.MOV R3, RZ, RZ, -R0 ;  /* 0x000000ffff037224 */ /* 0x000fe200078e0a00 */
[----:B-1----:R-:W-:Y:S02]  /*00e0*/  UIADD3 UR8, UP0, UPT, UR4, 0x20, URZ ;  /* 0x0000002004087890 */ /* 0x002fe4000ff1e0ff */
[----:B------:R-:W-:Y:S02]  /*00f0*/  UIADD3 UR6, UP1, UPT, UR6, 0x20, URZ ;  /* 0x0000002006067890 */ /* 0x000fe4000ff3e0ff */
[----:B--2---:R-:W-:-:S02]  /*0100*/  UIADD3 UR4, UP2, UPT, UR10, 0x20, URZ ;  /* 0x000000200a047890 */ /* 0x004fc4000ff5e0ff */
[----:B------:R-:W-:Y:S01]  /*0110*/  UIADD3.X UR9, UPT, UPT, URZ, UR5, URZ, UP0, !UPT ;  /* 0x00000005ff097290 */ /* 0x000fe200087fe4ff */
[----:B------:R-:W-:Y:S01]  /*0120*/  MOV R16, UR8 ;  /* 0x0000000800107c02 */ /* 0x000fe20008000f00 */
[----:B------:R-:W-:Y:S01]  /*0130*/  UIADD3.X UR7, UPT, UPT, URZ, UR7, URZ, UP1, !UPT ;  /* 0x00000007ff077290 */ /* 0x000fe20008ffe4ff */
[----:B------:R-:W-:Y:S01]  /*0140*/  IMAD.U32 R11, RZ, RZ, UR6 ;  /* 0x00000006ff0b7e24 */ /* 0x000fe2000f8e00ff */
[----:B------:R-:W-:Y:S01]  /*0150*/  UIADD3.X UR5, UPT, UPT, URZ, UR11, URZ, UP2, !UPT ;  /* 0x0000000bff057290 */ /* 0x000fe200097fe4ff */
[----:B------:R-:W-:Y:S01]  /*0160*/  IMAD.U32 R10, RZ, RZ, UR4 ;  /* 0x00000004ff0a7e24 */ /* 0x000fe2000f8e00ff */
[----:B------:R-:W-:Y:S02]  /*0170*/  MOV R5, UR9 ;  /* 0x0000000900057c02 */ /* 0x000fe40008000f00 */
[----:B------:R-:W-:Y:S02]  /*0180*/  IMAD.U32 R14, RZ, RZ, UR7 ;  /* 0x00000007ff0e7e24 */ /* 0x000fe4000f8e00ff */
[----:B------:R-:W-:-:S07]  /*0190*/  IMAD.U32 R13, RZ, RZ, UR5 ;  /* 0x00000005ff0d7e24 */ /* 0x000fce000f8e00ff */
.L_x_1:
[----:B------:R-:W-:Y:S01]  /*01a0*/  MOV R4, R16 ;  /* 0x0000001000047202 */ /* 0x000fe20000000f00 */
[----:B------:R-:W-:Y:S02]  /*01b0*/  IMAD.MOV.U32 R6, RZ, RZ, R11 ;  /* 0x000000ffff067224 */ /* 0x000fe400078e000b */
[----:B------:R-:W-:Y:S02]  /*01c0*/  IMAD.MOV.U32 R7, RZ, RZ, R14 ;  /* 0x000000ffff077224 */ /* 0x000fe400078e000e */
[----:B0-2---:R-:W2:Y:S04]  /*01d0*/  LDG.E R8, desc[UR12][R4.64+-0x20] ;  /* 0xffffe00c04087981 */ /* 0x005ea8000c1e1900 */
[----:B------:R-:W2:Y:S02]  /*01e0*/  LDG.E R9, desc[UR12][R6.64+-0x20] ;  /* 0xffffe00c06097981 */ /* 0x000ea4000c1e1900 */
[----:B--2---:R-:W-:Y:S01]  /*01f0*/  IADD3 R11, PT, PT, R8, R9, RZ ;  /* 0x00000009080b7210 */ /* 0x004fe20007ffe0ff */
[----:B------:R-:W-:-:S02]  /*0200*/  IMAD.MOV.U32 R8, RZ, RZ, R10 ;  /* 0x000000ffff087224 */ /* 0x000fc400078e000a */
[----:B------:R-:W-:-:S05]  /*0210*/  IMAD.MOV.U32 R9, RZ, RZ, R13 ;  /* 0x000000ffff097224 */ /* 0x000fca00078e000d */
[----:B------:R0:W-:Y:S04]  /*0220*/  STG.E desc[UR12][R8.64+-0x20], R11 ;  /* 0xffffe00b08007986 */ /* 0x0001e8000c10190c */
[----:B------:R-:W2:Y:S04]  /*0230*/  LDG.E R10, desc[UR12][R4.64+-0x1c] ;  /* 0xffffe40c040a7981 */ /* 0x000ea8000c1e1900 */
[----:B------:R-:W2:Y:S02]  /*0240*/  LDG.E R13, desc[UR12][R6.64+-0x1c] ;  /* 0xffffe40c060d7981 */ /* 0x000ea4000c1e1900 */
[----:B--2---:R-:W-:-:S05]  /*0250*/  IADD3 R13, PT, PT, R10, R13, RZ ;  /* 0x0000000d0a0d7210 */ /* 0x004fca0007ffe0ff */
[----:B------:R1:W-:Y:S04]  /*0260*/  STG.E desc[UR12][R8.64+-0x1c], R13 ;  /* 0xffffe40d08007986 */ /* 0x0003e8000c10190c */
[----:B------:R-:W2:Y:S04]  /*0270*/  LDG.E R10, desc[UR12][R4.64+-0x18] ;  /* 0xffffe80c040a7981 */ /* 0x000ea8000c1e1900 */
[----:B------:R-:W2:Y:S02]  /*0280*/  LDG.E R15, desc[UR12][R6.64+-0x18] ;  /* 0xffffe80c060f7981 */ /* 0x000ea4000c1e1900 */
[----:B--2---:R-:W-:-:S05]  /*0290*/  IMAD.IADD R15, R10, 0x1, R15 ;  /* 0x000000010a0f7824 */ /* 0x004fca00078e020f */
[----:B------:R2:W-:Y:S04]  /*02a0*/  STG.E desc[UR12][R8.64+-0x18], R15 ;  /* 0xffffe80f08007986 */ /* 0x0005e8000c10190c */
[----:B------:R-:W3:Y:S04]  /*02b0*/  LDG.E R10, desc[UR12][R4.64+-0x14] ;  /* 0xffffec0c040a7981 */ /* 0x000ee8000c1e1900 */
[----:B------:R-:W3:Y:S02]  /*02c0*/  LDG.E R17, desc[UR12][R6.64+-0x14] ;  /* 0xffffec0c06117981 */ /* 0x000ee4000c1e1900 */
[----:B---3--:R-:W-:-:S05]  /*02d0*/  IMAD.IADD R17, R10, 0x1, R17 ;  /* 0x000000010a117824 */ /* 0x008fca00078e0211 */
[----:B------:R3:W-:Y:S04]  /*02e0*/  STG.E desc[UR12][R8.64+-0x14], R17 ;  /* 0xffffec1108007986 */ /* 0x0007e8000c10190c */
[----:B------:R-:W4:Y:S04]  /*02f0*/  LDG.E R10, desc[UR12][R4.64+-0x10] ;  /* 0xfffff00c040a7981 */ /* 0x000f28000c1e1900 */
[----:B0-----:R-:W4:Y:S02]  /*0300*/  LDG.E R11, desc[UR12][R6.64+-0x10] ;  /* 0xfffff00c060b7981 */ /* 0x001f24000c1e1900 */
[----:B----4-:R-:W-:-:S05]  /*0310*/  IADD3 R11, PT, PT, R10, R11, RZ ;  /* 0x0000000b0a0b7210 */ /* 0x010fca0007ffe0ff */
[----:B------:R0:W-:Y:S04]  /*0320*/  STG.E desc[UR12][R8.64+-0x10], R11 ;  /* 0xfffff00b08007986 */ /* 0x0001e8000c10190c */
[----:B------:R-:W4:Y:S04]  /*0330*/  LDG.E R10, desc[UR12][R4.64+-0xc] ;  /* 0xfffff40c040a7981 */ /* 0x000f28000c1e1900 */
[----:B-1----:R-:W4:Y:S02]  /*0340*/  LDG.E R13, desc[UR12][R6.64+-0xc] ;  /* 0xfffff40c060d7981 */ /* 0x002f24000c1e1900 */
[----:B----4-:R-:W-:-:S05]  /*0350*/  IMAD.IADD R13, R10, 0x1, R13 ;  /* 0x000000010a0d7824 */ /* 0x010fca00078e020d */
[----:B------:R1:W-:Y:S04]  /*0360*/  STG.E desc[UR12][R8.64+-0xc], R13 ;  /* 0xfffff40d08007986 */ /* 0x0003e8000c10190c */
[----:B------:R-:W4:Y:S04]  /*0370*/  LDG.E R10, desc[UR12][R4.64+-0x8] ;  /* 0xfffff80c040a7981 */ /* 0x000f28000c1e1900 */
[----:B--2---:R-:W4:Y:S02]  /*0380*/  LDG.E R15, desc[UR12][R6.64+-0x8] ;  /* 0xfffff80c060f7981 */ /* 0x004f24000c1e1900 */
[----:B----4-:R-:W-:-:S05]  /*0390*/  IMAD.IADD R15, R10, 0x1, R15 ;  /* 0x000000010a0f7824 */ /* 0x010fca00078e020f */
[----:B------:R2:W-:Y:S04]  /*03a0*/  STG.E desc[UR12][R8.64+-0x8], R15 ;  /* 0xfffff80f08007986 */ /* 0x0005e8000c10190c */
[----:B------:R-:W4:Y:S04]  /*03b0*/  LDG.E R10, desc[UR12][R4.64+-0x4] ;  /* 0xfffffc0c040a7981 */ /* 0x000f28000c1e1900 */
[----:B---3--:R-:W4:Y:S02]  /*03c0*/  LDG.E R17, desc[UR12][R6.64+-0x4] ;  /* 0xfffffc0c06117981 */ /* 0x008f24000c1e1900 */
[----:B----4-:R-:W-:-:S05]  /*03d0*/  IADD3 R17, PT, PT, R10, R17, RZ ;  /* 0x000000110a117210 */ /* 0x010fca0007ffe0ff */
[----:B------:R3:W-:Y:S04]  /*03e0*/  STG.E desc[UR12][R8.64+-0x4], R17 ;  /* 0xfffffc1108007986 */ /* 0x0007e8000c10190c */
[----:B------:R-:W4:Y:S04]  /*03f0*/  LDG.E R10, desc[UR12][R4.64] ;  /* 0x0000000c040a7981 */ /* 0x000f28000c1e1900 */
[----:B0-----:R-:W4:Y:S02]  /*0400*/  LDG.E R11, desc[UR12][R6.64] ;  /* 0x0000000c060b7981 */ /* 0x001f24000c1e1900 */
[----:B----4-:R-:W-:-:S05]  /*0410*/  IMAD.IADD R11, R10, 0x1, R11 ;  /* 0x000000010a0b7824 */ /* 0x010fca00078e020b */
[----:B------:R0:W-:Y:S04]  /*0420*/  STG.E desc[UR12][R8.64], R11 ;  /* 0x0000000b08007986 */ /* 0x0001e8000c10190c */
[----:B------:R-:W4:Y:S04]  /*0430*/  LDG.E R10, desc[UR12][R4.64+0x4] ;  /* 0x0000040c040a7981 */ /* 0x000f28000c1e1900 */
[----:B-1----:R-:W4:Y:S02]  /*0440*/  LDG.E R13, desc[UR12][R6.64+0x4] ;  /* 0x0000040c060d7981 */ /* 0x002f24000c1e1900 */
[----:B----4-:R-:W-:-:S05]  /*0450*/  IMAD.IADD R13, R10, 0x1, R13 ;  /* 0x000000010a0d7824 */ /* 0x010fca00078e020d */
[----:B------:R1:W-:Y:S04]  /*0460*/  STG.E desc[UR12][R8.64+0x4], R13 ;  /* 0x0000040d08007986 */ /* 0x0003e8000c10190c */
[----:B------:R-:W4:Y:S04]  /*0470*/  LDG.E R10, desc[UR12][R4.64+0x8] ;  /* 0x0000080c040a7981 */ /* 0x000f28000c1e1900 */
[----:B--2---:R-:W4:Y:S02]  /*0480*/  LDG.E R15, desc[UR12][R6.64+0x8] ;  /* 0x0000080c060f7981 */ /* 0x004f24000c1e1900 */
[----:B----4-:R-:W-:-:S05]  /*0490*/  IADD3 R15, PT, PT, R10, R15, RZ ;  /* 0x0000000f0a0f7210 */ /* 0x010fca0007ffe0ff */
[----:B------:R2:W-:Y:S04]  /*04a0*/  STG.E desc[UR12][R8.64+0x8], R15 ;  /* 0x0000080f08007986 */ /* 0x0005e8000c10190c */
[----:B------:R-:W4:Y:S04]  /*04b0*/  LDG.E R10, desc[UR12][R4.64+0xc] ;  /* 0x00000c0c040a7981 */ /* 0x000f28000c1e1900 */
[----:B---3--:R-:W4:Y:S02]  /*04c0*/  LDG.E R17, desc[UR12][R6.64+0xc] ;  /* 0x00000c0c06117981 */ /* 0x008f24000c1e1900 */
[----:B----4-:R-:W-:-:S05]  /*04d0*/  IMAD.IADD R17, R10, 0x1, R17 ;  /* 0x000000010a117824 */ /* 0x010fca00078e0211 */
        /* <DEDUP_REMOVED lines=10> */
[----:B--2---:R-:W4:Y:S01]  /*0580*/  LDG.E R15, desc[UR12][R6.64+0x18] ;  /* 0x0000180c060f7981 */ /* 0x004f22000c1e1900 */
[----:B------:R-:W-:Y:S02]  /*0590*/  IADD3 R3, PT, PT, R3, 0x10, RZ ;  /* 0x0000001003037810 */ /* 0x000fe40007ffe0ff */
[----:B----4-:R-:W-:-:S05]  /*05a0*/  IADD3 R15, PT, PT, R10, R15, RZ ;  /* 0x0000000f0a0f7210 */ /* 0x010fca0007ffe0ff */
[----:B------:R2:W-:Y:S04]  /*05b0*/  STG.E desc[UR12][R8.64+0x18], R15 ;  /* 0x0000180f08007986 */ /* 0x0005e8000c10190c */
[----:B------:R4:W5:Y:S04]  /*05c0*/  LDG.E R10, desc[UR12][R4.64+0x1c] ;  /* 0x00001c0c040a7981 */ /* 0x000968000c1e1900 */
[----:B---3--:R-:W5:Y:S01]  /*05d0*/  LDG.E R17, desc[UR12][R6.64+0x1c] ;  /* 0x00001c0c06117981 */ /* 0x008f62000c1e1900 */
[----:B------:R-:W-:Y:S02]  /*05e0*/  ISETP.NE.AND P1, PT, R3, RZ, PT ;  /* 0x000000ff0300720c */ /* 0x000fe40003f25270 */
[----:B------:R-:W-:-:S02]  /*05f0*/  IADD3 R16, P2, PT, R4, 0x40, RZ ;  /* 0x0000004004107810 */ /* 0x000fc40007f5e0ff */
[----:B0-----:R-:W-:-:S03]  /*0600*/  IADD3 R11, P3, PT, R6, 0x40, RZ ;  /* 0x00000040060b7810 */ /* 0x001fc60007f7e0ff */
[----:B----4-:R-:W-:Y:S01]  /*0610*/  IMAD.X R5, RZ, RZ, R5, P2 ;  /* 0x000000ffff057224 */ /* 0x010fe200010e0605 */
[----:B------:R-:W-:Y:S01]  /*0620*/  IADD3.X R14, PT, PT, RZ, R7, RZ, P3, !PT ;  /* 0x00000007ff0e7210 */ /* 0x000fe20001ffe4ff */
[----:B-----5:R-:W-:Y:S01]  /*0630*/  IMAD.IADD R17, R10, 0x1, R17 ;  /* 0x000000010a117824 */ /* 0x020fe200078e0211 */
[----:B------:R-:W-:-:S04]  /*0640*/  IADD3 R10, P4, PT, R8, 0x40, RZ ;  /* 0x00000040080a7810 */ /* 0x000fc80007f9e0ff */
[----:B------:R2:W-:Y:S01]  /*0650*/  STG.E desc[UR12][R8.64+0x1c], R17 ;  /* 0x00001c1108007986 */ /* 0x0005e2000c10190c */
[----:B-1----:R-:W-:Y:S01]  /*0660*/  IMAD.X R13, RZ, RZ, R9, P4 ;  /* 0x000000ffff0d7224 */ /* 0x002fe200020e0609 */
[----:B------:R-:W-:Y:S07]  /*0670*/  @P1 BRA `(.L_x_1) ;  /* 0xfffffff800c81947 */ /* 0x000fee000383ffff */
.L_x_0:
[----:B0-----:R-:W-:Y:S05]  /*0680*/  @!P0 EXIT ;  /* 0x000000000000894d */ /* 0x001fea0003800000 */
[----:B------:R-:W-:Y:S02]  /*0690*/  ISETP.GE.U32.AND P0, PT, R12, 0x8, PT ;  /* 0x000000080c00780c */ /* 0x000fe40003f06070 */
[----:B------:R-:W-:-:S04]  /*06a0*/  LOP3.LUT R14, R2, 0x7, RZ, 0xc0, !PT ;  /* 0x00000007020e7812 */ /* 0x000fc800078ec0ff */
[----:B------:R-:W-:-:S07]  /*06b0*/  ISETP.NE.AND P1, PT, R14, RZ, PT ;  /* 0x000000ff0e00720c */ /* 0x000fce0003f25270 */
[----:B------:R-:W-:Y:S06]  /*06c0*/  @!P0 BRA `(.L_x_2) ;  /* 0x00000000009c8947 */ /* 0x000fec0003800000 */
[----:B------:R-:W0:Y:S08]  /*06d0*/  LDC.64 R4, c[0x0][0x380] ;  /* 0x0000e000ff047b82 */ /* 0x000e300000000a00 */
[----:B------:R-:W1:Y:S08]  /*06e0*/  LDC.64 R6, c[0x0][0x388] ;  /* 0x0000e200ff067b82 */ /* 0x000e700000000a00 */
[----:B--2---:R-:W2:Y:S01]  /*06f0*/  LDC.64 R8, c[0x0][0x390] ;  /* 0x0000e400ff087b82 */ /* 0x004ea20000000a00 */
[----:B0-----:R-:W-:-:S05]  /*0700*/  IMAD.WIDE.U32 R4, R0, 0x4, R4 ;  /* 0x0000000400047825 */ /* 0x001fca00078e0004 */
[----:B------:R-:W3:Y:S01]  /*0710*/  LDG.E R3, desc[UR12][R4.64] ;  /* 0x0000000c04037981 */ /* 0x000ee2000c1e1900 */
[----:B-1----:R-:W-:-:S05]  /*0720*/  IMAD.WIDE.U32 R6, R0, 0x4, R6 ;  /* 0x0000000400067825 */ /* 0x002fca00078e0006 */
[----:B------:R-:W3:Y:S01]  /*0730*/  LDG.E R10, desc[UR12][R6.64] ;  /* 0x0000000c060a7981 */ /* 0x000ee2000c1e1900 */
[----:B--2---:R-:W-:Y:S01]  /*0740*/  IMAD.WIDE.U32 R8, R0, 0x4, R8 ;  /* 0x0000000400087825 */ /* 0x004fe200078e0008 */
[----:B---3--:R-:W-:-:S05]  /*0750*/  IADD3 R3, PT, PT, R3, R10, RZ ;  /* 0x0000000a03037210 */ /* 0x008fca0007ffe0ff */
[----:B------:R0:W-:Y:S04]  /*0760*/  STG.E desc[UR12][R8.64], R3 ;  /* 0x0000000308007986 */ /* 0x0001e8000c10190c */
[----:B------:R-:W2:Y:S04]  /*0770*/  LDG.E R10, desc[UR12][R4.64+0x4] ;  /* 0x0000040c040a7981 */ /* 0x000ea8000c1e1900 */
[----:B------:R-:W2:Y:S02]  /*0780*/  LDG.E R11, desc[UR12][R6.64+0x4] ;  /* 0x0000040c060b7981 */ /* 0x000ea4000c1e1900 */
[----:B--2---:R-:W-:-:S05]  /*0790*/  IMAD.IADD R11, R10, 0x1, R11 ;  /* 0x000000010a0b7824 */ /* 0x004fca00078e020b */
[----:B------:R1:W-:Y:S04]  /*07a0*/  STG.E desc[UR12][R8.64+0x4], R11 ;  /* 0x0000040b08007986 */ /* 0x0003e8000c10190c */
[----:B------:R-:W2:Y:S04]  /*07b0*/  LDG.E R10, desc[UR12][R4.64+0x8] ;  /* 0x0000080c040a7981 */ /* 0x000ea8000c1e1900 */
[----:B------:R-:W2:Y:S02]  /*07c0*/  LDG.E R13, desc[UR12][R6.64+0x8] ;  /* 0x0000080c060d7981 */ /* 0x000ea4000c1e1900 */
[----:B--2---:R-:W-:-:S05]  /*07d0*/  IADD3 R13, PT, PT, R10, R13, RZ ;  /* 0x0000000d0a0d7210 */ /* 0x004fca0007ffe0ff */
[----:B------:R2:W-:Y:S04]  /*07e0*/  STG.E desc[UR12][R8.64+0x8], R13 ;  /* 0x0000080d08007986 */ /* 0x0005e8000c10190c */
[----:B------:R-:W3:Y:S04]  /*07f0*/  LDG.E R10, desc[UR12][R4.64+0xc] ;  /* 0x00000c0c040a7981 */ /* 0x000ee8000c1e1900 */
[----:B------:R-:W3:Y:S02]  /*0800*/  LDG.E R15, desc[UR12][R6.64+0xc] ;  /* 0x00000c0c060f7981 */ /* 0x000ee4000c1e1900 */
[----:B---3--:R-:W-:-:S05]  /*0810*/  IMAD.IADD R15, R10, 0x1, R15 ;  /* 0x000000010a0f7824 */ /* 0x008fca00078e020f */
[----:B------:R3:W-:Y:S04]  /*0820*/  STG.E desc[UR12][R8.64+0xc], R15 ;  /* 0x00000c0f08007986 */ /* 0x0007e8000c10190c */
[----:B0-----:R-:W4:Y:S04]  /*0830*/  LDG.E R3, desc[UR12][R4.64+0x10] ;  /* 0x0000100c04037981 */ /* 0x001f28000c1e1900 */
[----:B------:R-:W4:Y:S02]  /*0840*/  LDG.E R10, desc[UR12][R6.64+0x10] ;  /* 0x0000100c060a7981 */ /* 0x000f24000c1e1900 */
        /* <DEDUP_REMOVED lines=10> */
[----:B------:R-:W2:Y:S04]  /*08f0*/  LDG.E R10, desc[UR12][R4.64+0x1c] ;  /* 0x00001c0c040a7981 */ /* 0x000ea8000c1e1900 */
[----:B---3--:R-:W2:Y:S01]  /*0900*/  LDG.E R15, desc[UR12][R6.64+0x1c] ;  /* 0x00001c0c060f7981 */ /* 0x008ea2000c1e1900 */
[----:B------:R-:W-:Y:S01]  /*0910*/  IADD3 R0, PT, PT, R0, 0x8, RZ ;  /* 0x0000000800007810 */ /* 0x000fe20007ffe0ff */
[----:B--2---:R-:W-:-:S05]  /*0920*/  IMAD.IADD R15, R10, 0x1, R15 ;  /* 0x000000010a0f7824 */ /* 0x004fca00078e020f */
[----:B------:R0:W-:Y:S02]  /*0930*/  STG.E desc[UR12][R8.64+0x1c], R15 ;  /* 0x00001c0f08007986 */ /* 0x0001e4000c10190c */
.L_x_2:
[----:B------:R-:W-:Y:S05]  /*0940*/  @!P1 EXIT ;  /* 0x000000000000994d */ /* 0x000fea0003800000 */
[----:B------:R-:W-:Y:S02]  /*0950*/  ISETP.GE.U32.AND P0, PT, R14, 0x4, PT ;  /* 0x000000040e00780c */ /* 0x000fe40003f06070 */
[----:B------:R-:W-:-:S04]  /*0960*/  LOP3.LUT R2, R2, 0x3, RZ, 0xc0, !PT ;  /* 0x0000000302027812 */ /* 0x000fc800078ec0ff */
[----:B------:R-:W-:-:S07]  /*0970*/  ISETP.NE.AND P1, PT, R2, RZ, PT ;  /* 0x000000ff0200720c */ /* 0x000fce0003f25270 */
[----:B------:R-:W-:Y:S06]  /*0980*/  @!P0 BRA `(.L_x_3) ;  /* 0x00000000005c8947 */ /* 0x000fec0003800000 */
[----:B------:R-:W1:Y:S08]  /*0990*/  LDC.64 R4, c[0x0][0x380] ;  /* 0x0000e000ff047b82 */ /* 0x000e700000000a00 */
[----:B------:R-:W3:Y:S08]  /*09a0*/  LDC.64 R6, c[0x0][0x388] ;  /* 0x0000e200ff067b82 */ /* 0x000ef00000000a00 */
[----:B0-2---:R-:W0:Y:S01]  /*09b0*/  LDC.64 R8, c[0x0][0x390] ;  /* 0x0000e400ff087b82 */ /* 0x005e220000000a00 */
[----:B-1----:R-:W-:-:S05]  /*09c0*/  IMAD.WIDE.U32 R4, R0, 0x4, R4 ;  /* 0x0000000400047825 */ /* 0x002fca00078e0004 */
[----:B------:R-:W2:Y:S01]  /*09d0*/  LDG.E R3, desc[UR12][R4.64] ;  /* 0x0000000c04037981 */ /* 0x000ea2000c1e1900 */
[----:B---3--:R-:W-:-:S05]  /*09e0*/  IMAD.WIDE.U32 R6, R0, 0x4, R6 ;  /* 0x0000000400067825 */ /* 0x008fca00078e0006 */
[----:B------:R-:W2:Y:S01]  /*09f0*/  LDG.E R10, desc[UR12][R6.64] ;  /* 0x0000000c060a7981 */ /* 0x000ea2000c1e1900 */
[----:B0-----:R-:W-:-:S04]  /*0a00*/  IMAD.WIDE.U32 R8, R0, 0x4, R8 ;  /* 0x0000000400087825 */ /* 0x001fc800078e0008 */
[----:B--2---:R-:W-:-:S05]  /*0a10*/  IMAD.IADD R3, R3, 0x1, R10 ;  /* 0x0000000103037824 */ /* 0x004fca00078e020a */
        /* <DEDUP_REMOVED lines=9> */
[----:B------:R-:W2:Y:S04]  /*0ab0*/  LDG.E R10, desc[UR12][R4.64+0xc] ;  /* 0x00000c0c040a7981 */ /* 0x000ea8000c1e1900 */
[----:B------:R-:W2:Y:S01]  /*0ac0*/  LDG.E R15, desc[UR12][R6.64+0xc] ;  /* 0x00000c0c060f7981 */ /* 0x000ea2000c1e1900 */
[----:B------:R-:W-:Y:S01]  /*0ad0*/  VIADD R0, R0, 0x4 ;  /* 0x0000000400007836 */ /* 0x000fe20000000000 */
[----:B--2---:R-:W-:-:S05]  /*0ae0*/  IADD3 R15, PT, PT, R10, R15, RZ ;  /* 0x0000000f0a0f7210 */ /* 0x004fca0007ffe0ff */
[----:B------:R1:W-:Y:S02]  /*0af0*/  STG.E desc[UR12][R8.64+0xc], R15 ;  /* 0x00000c0f08007986 */ /* 0x0003e4000c10190c */
.L_x_3:
[----:B------:R-:W-:Y:S05]  /*0b00*/  @!P1 EXIT ;  /* 0x000000000000994d */ /* 0x000fea0003800000 */
[----:B------:R-:W3:Y:S08]  /*0b10*/  LDC.64 R4, c[0x0][0x390] ;  /* 0x0000e400ff047b82 */ /* 0x000ef00000000a00 */
[----:B------:R-:W4:Y:S08]  /*0b20*/  LDC.64 R6, c[0x0][0x388] ;  /* 0x0000e200ff067b82 */ /* 0x000f300000000a00 */
[----:B012---:R-:W0:Y:S01]  /*0b30*/  LDC.64 R8, c[0x0][0x380] ;  /* 0x0000e000ff087b82 */ /* 0x007e220000000a00 */
[----:B---3--:R-:W-:-:S04]  /*0b40*/  IMAD.WIDE.U32 R4, R0, 0x4, R4 ;  /* 0x0000000400047825 */ /* 0x008fc800078e0004 */
[----:B------:R-:W-:Y:S01]  /*0b50*/  IMAD.MOV.U32 R13, RZ, RZ, R5 ;  /* 0x000000ffff0d7224 */ /* 0x000fe200078e0005 */
[----:B------:R-:W-:Y:S01]  /*0b60*/  MOV R10, R4 ;  /* 0x00000004000a7202 */ /* 0x000fe20000000f00 */
[----:B----4-:R-:W-:-:S05]  /*0b70*/  IMAD.WIDE.U32 R6, R0, 0x4, R6 ;  /* 0x0000000400067825 */ /* 0x010fca00078e0006 */
[----:B------:R-:W-:Y:S01]  /*0b80*/  MOV R11, R7 ;  /* 0x00000007000b7202 */ /* 0x000fe20000000f00 */
[----:B0-----:R-:W-:-:S04]  /*0b90*/  IMAD.WIDE.U32 R8, R0, 0x4, R8 ;  /* 0x0000000400087825 */ /* 0x001fc800078e0008 */
[----:B------:R-:W-:-:S07]  /*0ba0*/  IMAD.MOV R0, RZ, RZ, -R2 ;  /* 0x000000ffff007224 */ /* 0x000fce00078e0a02 */
.L_x_4:
[----:B0-----:R-:W-:Y:S01]  /*0bb0*/  MOV R2, R8 ;  /* 0x0000000800027202 */ /* 0x001fe20000000f00 */
[----:B------:R-:W-:Y:S01]  /*0bc0*/  IMAD.MOV.U32 R5, RZ, RZ, R11 ;  /* 0x000000ffff057224 */ /* 0x000fe200078e000b */
[----:B------:R-:W-:Y:S01]  /*0bd0*/  MOV R4, R6 ;  /* 0x0000000600047202 */ /* 0x000fe20000000f00 */
[----:B------:R-:W-:-:S04]  /*0be0*/  IMAD.MOV.U32 R3, RZ, RZ, R9 ;  /* 0x000000ffff037224 */ /* 0x000fc800078e0009 */
[----:B------:R-:W2:Y:S04]  /*0bf0*/  LDG.E R5, desc[UR12][R4.64] ;  /* 0x0000000c04057981 */ /* 0x000ea8000c1e1900 */
[----:B------:R0:W2:Y:S01]  /*0c00*/  LDG.E R2, desc[UR12][R2.64] ;  /* 0x0000000c02027981 */ /* 0x0000a2000c1e1900 */
[----:B------:R-:W-:-:S05]  /*0c10*/  VIADD R0, R0, 0x1 ;  /* 0x0000000100007836 */ /* 0x000fca0000000000 */
[----:B------:R-:W-:Y:S02]  /*0c20*/  ISETP.NE.AND P0, PT, R0, RZ, PT ;  /* 0x000000ff0000720c */ /* 0x000fe40003f05270 */
[----:B0-----:R-:W-:Y:S02]  /*0c30*/  MOV R3, R13 ;  /* 0x0000000d00037202 */ /* 0x001fe40000000f00 */
[----:B------:R-:W-:Y:S02]  /*0c40*/  IADD3 R6, P2, PT, R6, 0x4, RZ ;  /* 0x0000000406067810 */ /* 0x000fe40007f5e0ff */
[----:B------:R-:W-:-:S03]  /*0c50*/  IADD3 R8, P3, PT, R8, 0x4, RZ ;  /* 0x0000000408087810 */ /* 0x000fc60007f7e0ff */
[----:B------:R-:W-:Y:S01]  /*0c60*/  IMAD.X R11, RZ, RZ, R11, P2 ;  /* 0x000000ffff0b7224 */ /* 0x000fe200010e060b */
[----:B------:R-:W-:Y:S02]  /*0c70*/  IADD3.X R9, PT, PT, RZ, R9, RZ, P3, !PT ;  /* 0x00000009ff097210 */ /* 0x000fe40001ffe4ff */
[----:B--2---:R-:W-:Y:S01]  /*0c80*/  IADD3 R7, PT, PT, R2, R5, RZ ;  /* 0x0000000502077210 */ /* 0x004fe20007ffe0ff */
[----:B------:R-:W-:Y:S01]  /*0c90*/  IMAD.MOV.U32 R2, RZ, RZ, R10 ;  /* 0x000000ffff027224 */ /* 0x000fe200078e000a */
[----:B------:R-:W-:-:S04]  /*0ca0*/  IADD3 R10, P1, PT, R10, 0x4, RZ ;  /* 0x000000040a0a7810 */ /* 0x000fc80007f3e0ff */
[----:B------:R0:W-:Y:S01]  /*0cb0*/  STG.E desc[UR12][R2.64], R7 ;  /* 0x0000000702007986 */ /* 0x0001e2000c10190c */
[----:B------:R-:W-:Y:S01]  /*0cc0*/  IADD3.X R13, PT, PT, RZ, R13, RZ, P1, !PT ;  /* 0x0000000dff0d7210 */ /* 0x000fe20000ffe4ff */
[----:B------:R-:W-:Y:S07]  /*0cd0*/  @P0 BRA `(.L_x_4) ;  /* 0xfffffffc00b40947 */ /* 0x000fee000383ffff */
[----:B------:R-:W-:Y:S05]  /*0ce0*/  EXIT ;  /* 0x000000000000794d */ /* 0x000fea0003800000 */
.L_x_5:
[----:B------:R-:W-:-:S00]  /*0cf0*/  BRA `(.L_x_5) ;  /* 0xfffffffc00fc7947 */ /* 0x000fc0000383ffff */
[----:B------:R-:W-:-:S00]  /*0d00*/  NOP ;  /* 0x0000000000007918 */ /* 0x000fc00000000000 */
[----:B------:R-:W-:-:S00]  /*0d10*/  NOP ;  /* 0x0000000000007918 */ /* 0x000fc00000000000 */
[----:B------:R-:W-:-:S00]  /*0d20*/  NOP ;  /* 0x0000000000007918 */ /* 0x000fc00000000000 */
[----:B------:R-:W-:-:S00]  /*0d30*/  NOP ;  /* 0x0000000000007918 */ /* 0x000fc00000000000 */
[----:B------:R-:W-:-:S00]  /*0d40*/  NOP ;  /* 0x0000000000007918 */ /* 0x000fc00000000000 */
[----:B------:R-:W-:-:S00]  /*0d50*/  NOP ;  /* 0x0000000000007918 */ /* 0x000fc00000000000 */
[----:B------:R-:W-:-:S00]  /*0d60*/  NOP ;  /* 0x0000000000007918 */ /* 0x000fc00000000000 */
[----:B------:R-:W-:-:S00]  /*0d70*/  NOP ;  /* 0x0000000000007918 */ /* 0x000fc00000000000 */
.L_x_6:


//--------------------- .nv.shared.reserved.0     --------------------------
	.section	.nv.shared.reserved.0,"aw",@nobits
	.weak		__nv_reservedSMEM_offset_0_alias
	.size		__nv_reservedSMEM_offset_0_alias, 0, 64
	.other		__nv_reservedSMEM_offset_0_alias,@"STO_CUDA_RESERVED_SHARED STV_DEFAULT"
__nv_reservedSMEM_offset_0_alias:
	.zero		0
	.zero		64


//--------------------- .nv.constant0._Z9VectorAddPiS_S_i --------------------------
	.section	.nv.constant0._Z9VectorAddPiS_S_i,"a",@progbits
	.sectionflags	@""
	.align	4
.nv.constant0._Z9VectorAddPiS_S_i:
	.zero		924


//--------------------- SYMBOLS --------------------------

	.type		.nv.reservedSmem.offset0,@object
	.size		.nv.reservedSmem.offset0,0x4
